//
// Generated by NVIDIA NVVM Compiler
//
// Compiler Build ID: CL-36424714
// Cuda compilation tools, release 13.0, V13.0.88
// Based on NVVM 20.0.0
//

.version 9.0
.target sm_100
.address_size 64

	// .globl	_Z17mandelbrot_kernelPi

.visible .entry _Z17mandelbrot_kernelPi(
	.param .u64 .ptr .align 1 _Z17mandelbrot_kernelPi_param_0
)
{
	.reg .pred 	%p<13>;
	.reg .b32 	%r<25>;
	.reg .b64 	%rd<5>;
	.reg .b64 	%fd<67>;

	ld.param.u64 	%rd2, [_Z17mandelbrot_kernelPi_param_0];
	mov.u32 	%r13, %ctaid.x;
	mov.u32 	%r14, %ntid.x;
	mov.u32 	%r15, %tid.x;
	mad.lo.s32 	%r1, %r13, %r14, %r15;
	mov.u32 	%r16, %ctaid.y;
	mov.u32 	%r17, %ntid.y;
	mov.u32 	%r18, %tid.y;
	mad.lo.s32 	%r19, %r16, %r17, %r18;
	setp.gt.s32 	%p1, %r1, 2999;
	setp.gt.u32 	%p2, %r19, 1999;
	or.pred  	%p3, %p1, %p2;
	@%p3 bra 	$L__BB0_19;
	cvta.to.global.u64 	%rd3, %rd2;
	mad.lo.s32 	%r21, %r19, 3000, %r1;
	mul.wide.s32 	%rd4, %r21, 4;
	add.s64 	%rd1, %rd3, %rd4;
	mov.b32 	%r22, 0;
	st.global.u32 	[%rd1], %r22;
	cvt.rn.f64.s32 	%fd36, %r1;
	fma.rn.f64 	%fd1, %fd36, 0d3F50624DD2F1A9FC, 0dC000000000000000;
	cvt.rn.f64.u32 	%fd37, %r19;
	fma.rn.f64 	%fd2, %fd37, 0d3F50624DD2F1A9FC, 0dBFF0000000000000;
	mov.f64 	%fd65, 0d0000000000000000;
	mov.b32 	%r3, 1;
	mov.f64 	%fd66, %fd65;
$L__BB0_2:
	mul.f64 	%fd38, %fd65, %fd65;
	mul.f64 	%fd39, %fd66, %fd66;
	sub.f64 	%fd40, %fd38, %fd39;
	add.f64 	%fd41, %fd65, %fd65;
	add.f64 	%fd5, %fd1, %fd40;
	fma.rn.f64 	%fd6, %fd66, %fd41, %fd2;
	mul.f64 	%fd7, %fd5, %fd5;
	mul.f64 	%fd8, %fd6, %fd6;
	add.f64 	%fd42, %fd7, %fd8;
	setp.ltu.f64 	%p4, %fd42, 0d4010000000000000;
	@%p4 bra 	$L__BB0_3;
	bra.uni 	$L__BB0_17;
$L__BB0_3:
	sub.f64 	%fd43, %fd7, %fd8;
	add.f64 	%fd44, %fd5, %fd5;
	add.f64 	%fd9, %fd1, %fd43;
	fma.rn.f64 	%fd10, %fd6, %fd44, %fd2;
	mul.f64 	%fd11, %fd9, %fd9;
	mul.f64 	%fd12, %fd10, %fd10;
	add.f64 	%fd45, %fd11, %fd12;
	setp.ge.f64 	%p5, %fd45, 0d4010000000000000;
	@%p5 bra 	$L__BB0_16;
	sub.f64 	%fd46, %fd11, %fd12;
	add.f64 	%fd47, %fd9, %fd9;
	add.f64 	%fd13, %fd1, %fd46;
	fma.rn.f64 	%fd14, %fd10, %fd47, %fd2;
	mul.f64 	%fd15, %fd13, %fd13;
	mul.f64 	%fd16, %fd14, %fd14;
	add.f64 	%fd48, %fd15, %fd16;
	setp.ge.f64 	%p6, %fd48, 0d4010000000000000;
	@%p6 bra 	$L__BB0_15;
	sub.f64 	%fd49, %fd15, %fd16;
	add.f64 	%fd50, %fd13, %fd13;
	add.f64 	%fd17, %fd1, %fd49;
	fma.rn.f64 	%fd18, %fd14, %fd50, %fd2;
	mul.f64 	%fd19, %fd17, %fd17;
	mul.f64 	%fd20, %fd18, %fd18;
	add.f64 	%fd51, %fd19, %fd20;
	setp.ge.f64 	%p7, %fd51, 0d4010000000000000;
	@%p7 bra 	$L__BB0_14;
	sub.f64 	%fd52, %fd19, %fd20;
	add.f64 	%fd53, %fd17, %fd17;
	add.f64 	%fd21, %fd1, %fd52;
	fma.rn.f64 	%fd22, %fd18, %fd53, %fd2;
	mul.f64 	%fd23, %fd21, %fd21;
	mul.f64 	%fd24, %fd22, %fd22;
	add.f64 	%fd54, %fd23, %fd24;
	setp.ge.f64 	%p8, %fd54, 0d4010000000000000;
	@%p8 bra 	$L__BB0_13;
	sub.f64 	%fd55, %fd23, %fd24;
	add.f64 	%fd56, %fd21, %fd21;
	add.f64 	%fd25, %fd1, %fd55;
	fma.rn.f64 	%fd26, %fd22, %fd56, %fd2;
	mul.f64 	%fd27, %fd25, %fd25;
	mul.f64 	%fd28, %fd26, %fd26;
	add.f64 	%fd57, %fd27, %fd28;
	setp.ge.f64 	%p9, %fd57, 0d4010000000000000;
	@%p9 bra 	$L__BB0_12;
	sub.f64 	%fd58, %fd27, %fd28;
	add.f64 	%fd59, %fd25, %fd25;
	add.f64 	%fd29, %fd1, %fd58;
	fma.rn.f64 	%fd30, %fd26, %fd59, %fd2;
	mul.f64 	%fd31, %fd29, %fd29;
	mul.f64 	%fd32, %fd30, %fd30;
	add.f64 	%fd60, %fd31, %fd32;
	setp.ge.f64 	%p10, %fd60, 0d4010000000000000;
	@%p10 bra 	$L__BB0_11;
	sub.f64 	%fd61, %fd31, %fd32;
	add.f64 	%fd62, %fd29, %fd29;
	add.f64 	%fd65, %fd1, %fd61;
	fma.rn.f64 	%fd66, %fd30, %fd62, %fd2;
	mul.f64 	%fd63, %fd66, %fd66;
	fma.rn.f64 	%fd64, %fd65, %fd65, %fd63;
	setp.ge.f64 	%p11, %fd64, 0d4010000000000000;
	@%p11 bra 	$L__BB0_10;
	bra.uni 	$L__BB0_18;
$L__BB0_10:
	add.s32 	%r3, %r3, 7;
	bra.uni 	$L__BB0_17;
$L__BB0_11:
	add.s32 	%r3, %r3, 6;
	bra.uni 	$L__BB0_17;
$L__BB0_12:
	add.s32 	%r3, %r3, 5;
	bra.uni 	$L__BB0_17;
$L__BB0_13:
	add.s32 	%r3, %r3, 4;
	bra.uni 	$L__BB0_17;
$L__BB0_14:
	add.s32 	%r3, %r3, 3;
	bra.uni 	$L__BB0_17;
$L__BB0_15:
	add.s32 	%r3, %r3, 2;
	bra.uni 	$L__BB0_17;
$L__BB0_16:
	add.s32 	%r3, %r3, 1;
$L__BB0_17:
	st.global.u32 	[%rd1], %r3;
	bra.uni 	$L__BB0_19;
$L__BB0_18:
	add.s32 	%r3, %r3, 8;
	setp.ne.s32 	%p12, %r3, 1001;
	@%p12 bra 	$L__BB0_2;
$L__BB0_19:
	ret;

}


// ===== COMPILED SASS (sm_100) =====

	.target	sm_100

	.elftype	@"ET_EXEC"


//--------------------- .note.nv.tkinfo           --------------------------
	.section	.note.nv.tkinfo,"",@"SHT_NOTE"
	.sectionflags	@"SHF_NOTE_NV_TKINFO"
	.tkinfo
        /*0018*/ 	.word	0x00000002
        /*0030*/ 	.string	""
        /*0030*/ 	.string	"ptxas"
        /*0030*/ 	.string	"Cuda compilation tools, release 13.0, V13.0.88"
        /*0030*/ 	.string	"Build cuda_13.0.r13.0/compiler.36424714_0"
        /*0030*/ 	.string	"-arch sm_100 -m 64 "



//--------------------- .note.nv.cuinfo           --------------------------
	.section	.note.nv.cuinfo,"",@"SHT_NOTE"
	.sectionflags	@"SHF_NOTE_NV_CUINFO"
        /*0018*/ 	.short	0x0002
        /*001a*/ 	.short	0x0064
        /*001c*/ 	.short	0x0082
	.zero		2


//--------------------- .nv.info                  --------------------------
	.section	.nv.info,"",@"SHT_CUDA_INFO"
	.align	4


	//----- nvinfo : EIATTR_REGCOUNT
	.align		4
        /*0000*/ 	.byte	0x04, 0x2f
        /*0002*/ 	.short	(.L_1 - .L_0)
	.align		4
.L_0:
        /*0004*/ 	.word	index@(_Z17mandelbrot_kernelPi)
        /*0008*/ 	.word	0x00000016


	//----- nvinfo : EIATTR_FRAME_SIZE
	.align		4
.L_1:
        /*000c*/ 	.byte	0x04, 0x11
        /*000e*/ 	.short	(.L_3 - .L_2)
	.align		4
.L_2:
        /*0010*/ 	.word	index@(_Z17mandelbrot_kernelPi)
        /*0014*/ 	.word	0x00000000


	//----- nvinfo : EIATTR_MIN_STACK_SIZE
	.align		4
.L_3:
        /*0018*/ 	.byte	0x04, 0x12
        /*001a*/ 	.short	(.L_5 - .L_4)
	.align		4
.L_4:
        /*001c*/ 	.word	index@(_Z17mandelbrot_kernelPi)
        /*0020*/ 	.word	0x00000000
.L_5:


//--------------------- .nv.compat                --------------------------
	.section	.nv.compat,"",@"SHT_CUDA_COMPAT_INFO"
	.align	4
        /*0000*/ 	.byte	0x02, 0x09, 0x00, 0x00, 0x02, 0x02, 0x01, 0x00, 0x02, 0x05, 0x05, 0x00, 0x03, 0x07, 0x01, 0x01
        /*0010*/ 	.byte	0x02, 0x03, 0x00, 0x00, 0x02, 0x06, 0x01, 0x00, 0x04, 0x0b, 0x08, 0x00, 0x01, 0x00, 0x00, 0x00
        /*0020*/ 	.byte	0x00, 0x00, 0x00, 0x00


//--------------------- .nv.info._Z17mandelbrot_kernelPi --------------------------
	.section	.nv.info._Z17mandelbrot_kernelPi,"",@"SHT_CUDA_INFO"
	.sectionflags	@""
	.align	4


	//----- nvinfo : EIATTR_CUDA_API_VERSION
	.align		4
        /*0000*/ 	.byte	0x04, 0x37
        /*0002*/ 	.short	(.L_7 - .L_6)
.L_6:
        /*0004*/ 	.word	0x00000082


	//----- nvinfo : EIATTR_KPARAM_INFO
	.align		4
.L_7:
        /*0008*/ 	.byte	0x04, 0x17
        /*000a*/ 	.short	(.L_9 - .L_8)
.L_8:
        /*000c*/ 	.word	0x00000000
        /*0010*/ 	.short	0x0000
        /*0012*/ 	.short	0x0000
        /*0014*/ 	.byte	0x00, 0xf5, 0x21, 0x00


	//----- nvinfo : EIATTR_SPARSE_MMA_MASK
	.align		4
.L_9:
        /*0018*/ 	.byte	0x03, 0x50
        /*001a*/ 	.short	0x0000


	//----- nvinfo : EIATTR_MAXREG_COUNT
	.align		4
        /*001c*/ 	.byte	0x03, 0x1b
        /*001e*/ 	.short	0x00ff


	//----- nvinfo : EIATTR_MERCURY_ISA_VERSION
	.align		4
        /*0020*/ 	.byte	0x03, 0x5f
        /*0022*/ 	.short	0x0101


	//----- nvinfo : EIATTR_VRC_CTA_INIT_COUNT
	.align		4
        /*0024*/ 	.byte	0x02, 0x4a
	.zero		1
	.zero		1


	//----- nvinfo : EIATTR_EXIT_INSTR_OFFSETS
	.align		4
        /*0028*/ 	.byte	0x04, 0x1c
        /*002a*/ 	.short	(.L_11 - .L_10)


	//   ....[0]....
.L_10:
        /*002c*/ 	.word	0x000000b0


	//   ....[1]....
        /*0030*/ 	.word	0x00000660


	//   ....[2]....
        /*0034*/ 	.word	0x00000760


	//----- nvinfo : EIATTR_CRS_STACK_SIZE
	.align		4
.L_11:
        /*0038*/ 	.byte	0x04, 0x1e
        /*003a*/ 	.short	(.L_13 - .L_12)
.L_12:
        /*003c*/ 	.word	0x00000000


	//----- nvinfo : EIATTR_CBANK_PARAM_SIZE
	.align		4
.L_13:
        /*0040*/ 	.byte	0x03, 0x19
        /*0042*/ 	.short	0x0008


	//----- nvinfo : EIATTR_PARAM_CBANK
	.align		4
        /*0044*/ 	.byte	0x04, 0x0a
        /*0046*/ 	.short	(.L_15 - .L_14)
	.align		4
.L_14:
        /*0048*/ 	.word	index@(.nv.constant0._Z17mandelbrot_kernelPi)
        /*004c*/ 	.short	0x0380
        /*004e*/ 	.short	0x0008


	//----- nvinfo : EIATTR_SW_WAR
	.align		4
.L_15:
        /*0050*/ 	.byte	0x04, 0x36
        /*0052*/ 	.short	(.L_17 - .L_16)
.L_16:
        /*0054*/ 	.word	0x00000008
.L_17:


//--------------------- .nv.callgraph             --------------------------
	.section	.nv.callgraph,"",@"SHT_CUDA_CALLGRAPH"
	.align	4
	.sectionentsize	8
	.align		4
        /*0000*/ 	.word	0x00000000
	.align		4
        /*0004*/ 	.word	0xffffffff
	.align		4
        /*0008*/ 	.word	0x00000000
	.align		4
        /*000c*/ 	.word	0xfffffffe
	.align		4
        /*0010*/ 	.word	0x00000000
	.align		4
        /*0014*/ 	.word	0xfffffffd
	.align		4
        /*0018*/ 	.word	0x00000000
	.align		4
        /*001c*/ 	.word	0xfffffffc


//--------------------- .text._Z17mandelbrot_kernelPi --------------------------
	.section	.text._Z17mandelbrot_kernelPi,"ax",@progbits
	.align	128
        .global         _Z17mandelbrot_kernelPi
        .type           _Z17mandelbrot_kernelPi,@function
        .size           _Z17mandelbrot_kernelPi,(.L_x_11 - _Z17mandelbrot_kernelPi)
        .other          _Z17mandelbrot_kernelPi,@"STO_CUDA_ENTRY STV_DEFAULT"
_Z17mandelbrot_kernelPi:
.text._Z17mandelbrot_kernelPi:
[----:B------:R-:W-:Y:S01]  /*0000*/  LDC R1, c[0x0][0x37c] ;  /* 0x0000df00ff017b82 */ /* 0x000fe20000000800 */
[----:B------:R-:W0:Y:S07]  /*0010*/  S2R R2, SR_TID.Y ;  /* 0x0000000000027919 */ /* 0x000e2e0000002200 */
[----:B------:R-:W1:Y:S01]  /*0020*/  LDC R0, c[0x0][0x360] ;  /* 0x0000d800ff007b82 */ /* 0x000e620000000800 */
[----:B------:R-:W1:Y:S07]  /*0030*/  S2R R3, SR_TID.X ;  /* 0x0000000000037919 */ /* 0x000e6e0000002100 */
[----:B------:R-:W0:Y:S08]  /*0040*/  S2UR UR5, SR_CTAID.Y ;  /* 0x00000000000579c3 */ /* 0x000e300000002600 */
[----:B------:R-:W0:Y:S08]  /*0050*/  LDC R15, c[0x0][0x364] ;  /* 0x0000d900ff0f7b82 */ /* 0x000e300000000800 */
[----:B------:R-:W1:Y:S01]  /*0060*/  S2UR UR4, SR_CTAID.X ;  /* 0x00000000000479c3 */ /* 0x000e620000002500 */
[----:B0-----:R-:W-:-:S05]  /*0070*/  IMAD R15, R15, UR5, R2 ;  /* 0x000000050f0f7c24 */ /* 0x001fca000f8e0202 */
[----:B------:R-:W-:Y:S01]  /*0080*/  ISETP.GT.U32.AND P0, PT, R15, 0x7cf, PT ;  /* 0x000007cf0f00780c */ /* 0x000fe20003f04070 */
[----:B-1----:R-:W-:-:S05]  /*0090*/  IMAD R0, R0, UR4, R3 ;  /* 0x0000000400007c24 */ /* 0x002fca000f8e0203 */
[----:B------:R-:W-:-:S13]  /*00a0*/  ISETP.GT.OR P0, PT, R0, 0xbb7, P0 ;  /* 0x00000bb70000780c */ /* 0x000fda0000704670 */
[----:B------:R-:W-:Y:S05]  /*00b0*/  @P0 EXIT ;  /* 0x000000000000094d */ /* 0x000fea0003800000 */
[----:B------:R-:W0:Y:S01]  /*00c0*/  LDC.64 R2, c[0x0][0x380] ;  /* 0x0000e000ff027b82 */ /* 0x000e220000000a00 */
[----:B------:R-:W1:Y:S01]  /*00d0*/  LDCU.64 UR4, c[0x0][0x358] ;  /* 0x00006b00ff0477ac */ /* 0x000e620008000a00 */
[----:B------:R-:W-:Y:S01]  /*00e0*/  IMAD R7, R15, 0xbb8, R0 ;  /* 0x00000bb80f077824 */ /* 0x000fe200078e0200 */
[----:B------:R-:W2:Y:S01]  /*00f0*/  I2F.F64 R4, R0 ;  /* 0x0000000000047312 */ /* 0x000ea20000201c00 */
[----:B------:R-:W-:Y:S02]  /*0100*/  HFMA2 R9, -RZ, RZ, 1.828125, 806.5 ;  /* 0x3f50624dff097431 */ /* 0x000fe400000001ff */
[----:B------:R-:W-:Y:S01]  /*0110*/  IMAD.MOV.U32 R8, RZ, RZ, -0x2d0e5604 ;  /* 0xd2f1a9fcff087424 */ /* 0x000fe200078e00ff */
[----:B------:R-:W-:Y:S01]  /*0120*/  BSSY.RECONVERGENT B0, `(.L_x_0) ;  /* 0x0000062000007945 */ /* 0x000fe20003800200 */
[----:B------:R-:W-:Y:S02]  /*0130*/  CS2R R10, SRZ ;  /* 0x00000000000a7805 */ /* 0x000fe4000001ff00 */
[----:B------:R-:W-:-:S02]  /*0140*/  CS2R R12, SRZ ;  /* 0x00000000000c7805 */ /* 0x000fc4000001ff00 */
[-C--:B--2---:R-:W-:Y:S01]  /*0150*/  DFMA R4, R4, R8.reuse, -2 ;  /* 0xc00000000404742b */ /* 0x084fe20000000008 */
[----:B0-----:R-:W-:Y:S02]  /*0160*/  IMAD.WIDE R2, R7, 0x4, R2 ;  /* 0x0000000407027825 */ /* 0x001fe400078e0202 */
[----:B------:R-:W0:Y:S03]  /*0170*/  I2F.F64.U32 R6, R15 ;  /* 0x0000000f00067312 */ /* 0x000e260000201800 */
[----:B-1----:R1:W-:Y:S01]  /*0180*/  STG.E desc[UR4][R2.64], RZ ;  /* 0x000000ff02007986 */ /* 0x0023e2000c101904 */
[----:B0-----:R-:W-:Y:S01]  /*0190*/  DFMA R6, R6, R8, -1 ;  /* 0xbff000000606742b */ /* 0x001fe20000000008 */
[----:B-1----:R-:W-:-:S10]  /*01a0*/  IMAD.MOV.U32 R9, RZ, RZ, 0x1 ;  /* 0x00000001ff097424 */ /* 0x002fd400078e00ff */
.L_x_9:
[----:B------:R-:W-:Y:S02]  /*01b0*/  DMUL R14, R12, R12 ;  /* 0x0000000c0c0e7228 */ /* 0x000fe40000000000 */
[----:B------:R-:W-:-:S06]  /*01c0*/  DADD R16, R10, R10 ;  /* 0x000000000a107229 */ /* 0x000fcc000000000a */
[----:B------:R-:W-:Y:S02]  /*01d0*/  DFMA R14, R10, R10, -R14 ;  /* 0x0000000a0a0e722b */ /* 0x000fe4000000080e */
[----:B------:R-:W-:-:S06]  /*01e0*/  DFMA R16, R16, R12, R6 ;  /* 0x0000000c1010722b */ /* 0x000fcc0000000006 */
[----:B------:R-:W-:Y:S02]  /*01f0*/  DADD R14, R4, R14 ;  /* 0x00000000040e7229 */ /* 0x000fe4000000000e */
[----:B------:R-:W-:-:S06]  /*0200*/  DMUL R12, R16, R16 ;  /* 0x00000010100c7228 */ /* 0x000fcc0000000000 */
[----:B------:R-:W-:-:S08]  /*0210*/  DMUL R10, R14, R14 ;  /* 0x0000000e0e0a7228 */ /* 0x000fd00000000000 */
[----:B------:R-:W-:-:S08]  /*0220*/  DADD R18, R10, R12 ;  /* 0x000000000a127229 */ /* 0x000fd0000000000c */
[----:B------:R-:W-:-:S14]  /*0230*/  DSETP.GE.AND P0, PT, R18, 4, PT ;  /* 0x401000001200742a */ /* 0x000fdc0003f06000 */
[----:B------:R-:W-:Y:S05]  /*0240*/  @P0 BRA `(.L_x_1) ;  /* 0x00000004003c0947 */ /* 0x000fea0003800000 */
[----:B------:R-:W-:Y:S02]  /*0250*/  DADD R10, R10, -R12 ;  /* 0x000000000a0a7229 */ /* 0x000fe4000000080c */
[----:B------:R-:W-:-:S06]  /*0260*/  DADD R12, R14, R14 ;  /* 0x000000000e0c7229 */ /* 0x000fcc000000000e */
[----:B------:R-:W-:Y:S02]  /*0270*/  DADD R14, R4, R10 ;  /* 0x00000000040e7229 */ /* 0x000fe4000000000a */
[----:B------:R-:W-:-:S06]  /*0280*/  DFMA R16, R16, R12, R6 ;  /* 0x0000000c1010722b */ /* 0x000fcc0000000006 */
[----:B------:R-:W-:Y:S02]  /*0290*/  DMUL R10, R14, R14 ;  /* 0x0000000e0e0a7228 */ /* 0x000fe40000000000 */
        /* <DEDUP_REMOVED lines=49> */
[----:B------:R-:W-:Y:S02]  /*05b0*/  DADD R12, R10, R10 ;  /* 0x000000000a0c7229 */ /* 0x000fe4000000000a */
[----:B------:R-:W-:-:S06]  /*05c0*/  DADD R10, R14, -R18 ;  /* 0x000000000e0a7229 */ /* 0x000fcc0000000812 */
[----:B------:R-:W-:Y:S02]  /*05d0*/  DFMA R12, R16, R12, R6 ;  /* 0x0000000c100c722b */ /* 0x000fe40000000006 */
[----:B------:R-:W-:-:S06]  /*05e0*/  DADD R10, R4, R10 ;  /* 0x00000000040a7229 */ /* 0x000fcc000000000a */
[----:B------:R-:W-:-:S08]  /*05f0*/  DMUL R14, R12, R12 ;  /* 0x0000000c0c0e7228 */ /* 0x000fd00000000000 */
[----:B------:R-:W-:-:S08]  /*0600*/  DFMA R14, R10, R10, R14 ;  /* 0x0000000a0a0e722b */ /* 0x000fd0000000000e */
[----:B------:R-:W-:-:S14]  /*0610*/  DSETP.GE.AND P0, PT, R14, 4, PT ;  /* 0x401000000e00742a */ /* 0x000fdc0003f06000 */
[----:B------:R-:W-:Y:S05]  /*0620*/  @P0 BRA `(.L_x_8) ;  /* 0x0000000000100947 */ /* 0x000fea0003800000 */
[----:B------:R-:W-:-:S04]  /*0630*/  IADD3 R9, PT, PT, R9, 0x8, RZ ;  /* 0x0000000809097810 */ /* 0x000fc80007ffe0ff */
[----:B------:R-:W-:-:S13]  /*0640*/  ISETP.NE.AND P0, PT, R9, 0x3e9, PT ;  /* 0x000003e90900780c */ /* 0x000fda0003f05270 */
[----:B------:R-:W-:Y:S05]  /*0650*/  @P0 BRA `(.L_x_9) ;  /* 0xfffffff800d40947 */ /* 0x000fea000383ffff */
[----:B------:R-:W-:Y:S05]  /*0660*/  EXIT ;  /* 0x000000000000794d */ /* 0x000fea0003800000 */
.L_x_8:
[----:B------:R-:W-:Y:S01]  /*0670*/  VIADD R9, R9, 0x7 ;  /* 0x0000000709097836 */ /* 0x000fe20000000000 */
[----:B------:R-:W-:Y:S06]  /*0680*/  BRA `(.L_x_1) ;  /* 0x00000000002c7947 */ /* 0x000fec0003800000 */
.L_x_7:
[----:B------:R-:W-:Y:S01]  /*0690*/  IADD3 R9, PT, PT, R9, 0x6, RZ ;  /* 0x0000000609097810 */ /* 0x000fe20007ffe0ff */
[----:B------:R-:W-:Y:S06]  /*06a0*/  BRA `(.L_x_1) ;  /* 0x0000000000247947 */ /* 0x000fec0003800000 */
.L_x_6:
[----:B------:R-:W-:Y:S01]  /*06b0*/  VIADD R9, R9, 0x5 ;  /* 0x0000000509097836 */ /* 0x000fe20000000000 */
[----:B------:R-:W-:Y:S06]  /*06c0*/  BRA `(.L_x_1) ;  /* 0x00000000001c7947 */ /* 0x000fec0003800000 */
.L_x_5:
[----:B------:R-:W-:Y:S01]  /*06d0*/  IADD3 R9, PT, PT, R9, 0x4, RZ ;  /* 0x0000000409097810 */ /* 0x000fe20007ffe0ff */
[----:B------:R-:W-:Y:S06]  /*06e0*/  BRA `(.L_x_1) ;  /* 0x0000000000147947 */ /* 0x000fec0003800000 */
.L_x_4:
[----:B------:R-:W-:Y:S01]  /*06f0*/  VIADD R9, R9, 0x3 ;  /* 0x0000000309097836 */ /* 0x000fe20000000000 */
[----:B------:R-:W-:Y:S06]  /*0700*/  BRA `(.L_x_1) ;  /* 0x00000000000c7947 */ /* 0x000fec0003800000 */
.L_x_3:
[----:B------:R-:W-:Y:S01]  /*0710*/  IADD3 R9, PT, PT, R9, 0x2, RZ ;  /* 0x0000000209097810 */ /* 0x000fe20007ffe0ff */
[----:B------:R-:W-:Y:S06]  /*0720*/  BRA `(.L_x_1) ;  /* 0x0000000000047947 */ /* 0x000fec0003800000 */
.L_x_2:
[----:B------:R-:W-:-:S07]  /*0730*/  VIADD R9, R9, 0x1 ;  /* 0x0000000109097836 */ /* 0x000fce0000000000 */
.L_x_1:
[----:B------:R-:W-:Y:S05]  /*0740*/  BSYNC.RECONVERGENT B0 ;  /* 0x0000000000007941 */ /* 0x000fea0003800200 */
.L_x_0:
[----:B------:R-:W-:Y:S01]  /*0750*/  STG.E desc[UR4][R2.64], R9 ;  /* 0x0000000902007986 */ /* 0x000fe2000c101904 */
[----:B------:R-:W-:Y:S05]  /*0760*/  EXIT ;  /* 0x000000000000794d */ /* 0x000fea0003800000 */
.L_x_10:
[----:B------:R-:W-:-:S00]  /*0770*/  BRA `(.L_x_10) ;  /* 0xfffffffc00fc7947 */ /* 0x000fc0000383ffff */
[----:B------:R-:W-:-:S00]  /*0780*/  NOP ;  /* 0x0000000000007918 */ /* 0x000fc00000000000 */
[----:B------:R-:W-:-:S00]  /*0790*/  NOP ;  /* 0x0000000000007918 */ /* 0x000fc00000000000 */
[----:B------:R-:W-:-:S00]  /*07a0*/  NOP ;  /* 0x0000000000007918 */ /* 0x000fc00000000000 */
[----:B------:R-:W-:-:S00]  /*07b0*/  NOP ;  /* 0x0000000000007918 */ /* 0x000fc00000000000 */
[----:B------:R-:W-:-:S00]  /*07c0*/  NOP ;  /* 0x0000000000007918 */ /* 0x000fc00000000000 */
[----:B------:R-:W-:-:S00]  /*07d0*/  NOP ;  /* 0x0000000000007918 */ /* 0x000fc00000000000 */
[----:B------:R-:W-:-:S00]  /*07e0*/  NOP ;  /* 0x0000000000007918 */ /* 0x000fc00000000000 */
[----:B------:R-:W-:-:S00]  /*07f0*/  NOP ;  /* 0x0000000000007918 */ /* 0x000fc00000000000 */
.L_x_11:


//--------------------- .nv.shared.reserved.0     --------------------------
	.section	.nv.shared.reserved.0,"aw",@nobits
	.weak		__nv_reservedSMEM_offset_0_alias
	.size		__nv_reservedSMEM_offset_0_alias, 0, 64
	.other		__nv_reservedSMEM_offset_0_alias,@"STO_CUDA_RESERVED_SHARED STV_DEFAULT"
__nv_reservedSMEM_offset_0_alias:
	.zero		0
	.zero		64


//--------------------- .nv.constant0._Z17mandelbrot_kernelPi --------------------------
	.section	.nv.constant0._Z17mandelbrot_kernelPi,"a",@progbits
	.sectionflags	@""
	.align	4
.nv.constant0._Z17mandelbrot_kernelPi:
	.zero		904


//--------------------- SYMBOLS --------------------------

	.type		.nv.reservedSmem.offset0,@object
	.size		.nv.reservedSmem.offset0,0x4
